//
// Generated by NVIDIA NVVM Compiler
//
// Compiler Build ID: CL-36424714
// Cuda compilation tools, release 13.0, V13.0.88
// Based on NVVM 20.0.0
//

.version 9.0
.target sm_100
.address_size 64

	// .globl	_Z11partial_dotPKdS0_Pdi
// _ZZ11partial_dotPKdS0_PdiE5cache has been demoted

.visible .entry _Z11partial_dotPKdS0_Pdi(
	.param .u64 .ptr .align 1 _Z11partial_dotPKdS0_Pdi_param_0,
	.param .u64 .ptr .align 1 _Z11partial_dotPKdS0_Pdi_param_1,
	.param .u64 .ptr .align 1 _Z11partial_dotPKdS0_Pdi_param_2,
	.param .u32 _Z11partial_dotPKdS0_Pdi_param_3
)
{
	.reg .pred 	%p<14>;
	.reg .b32 	%r<14>;
	.reg .b64 	%rd<13>;
	.reg .b64 	%fd<38>;
	// demoted variable
	.shared .align 8 .b8 _ZZ11partial_dotPKdS0_PdiE5cache[8192];
	ld.param.u64 	%rd3, [_Z11partial_dotPKdS0_Pdi_param_0];
	ld.param.u64 	%rd4, [_Z11partial_dotPKdS0_Pdi_param_1];
	ld.param.u64 	%rd5, [_Z11partial_dotPKdS0_Pdi_param_2];
	ld.param.u32 	%r9, [_Z11partial_dotPKdS0_Pdi_param_3];
	mov.u32 	%r1, %ctaid.x;
	mov.u32 	%r2, %ntid.x;
	mov.u32 	%r3, %tid.x;
	mad.lo.s32 	%r13, %r1, %r2, %r3;
	shl.b32 	%r10, %r3, 3;
	mov.u32 	%r11, _ZZ11partial_dotPKdS0_PdiE5cache;
	add.s32 	%r5, %r11, %r10;
	mov.b64 	%rd6, 0;
	st.shared.u64 	[%r5], %rd6;
	setp.ge.s32 	%p1, %r13, %r9;
	@%p1 bra 	$L__BB0_4;
	mov.u32 	%r12, %nctaid.x;
	mul.lo.s32 	%r6, %r12, %r2;
	cvta.to.global.u64 	%rd1, %rd3;
	cvta.to.global.u64 	%rd2, %rd4;
	mov.f64 	%fd37, 0d0000000000000000;
$L__BB0_2:
	mul.wide.s32 	%rd7, %r13, 8;
	add.s64 	%rd8, %rd1, %rd7;
	ld.global.f64 	%fd4, [%rd8];
	add.s64 	%rd9, %rd2, %rd7;
	ld.global.f64 	%fd5, [%rd9];
	fma.rn.f64 	%fd37, %fd4, %fd5, %fd37;
	add.s32 	%r13, %r13, %r6;
	setp.lt.s32 	%p2, %r13, %r9;
	@%p2 bra 	$L__BB0_2;
	st.shared.f64 	[%r5], %fd37;
$L__BB0_4:
	bar.sync 	0;
	setp.gt.u32 	%p3, %r3, 511;
	@%p3 bra 	$L__BB0_6;
	ld.shared.f64 	%fd6, [%r5+4096];
	ld.shared.f64 	%fd7, [%r5];
	add.f64 	%fd8, %fd6, %fd7;
	st.shared.f64 	[%r5], %fd8;
$L__BB0_6:
	bar.sync 	0;
	setp.gt.u32 	%p4, %r3, 255;
	@%p4 bra 	$L__BB0_8;
	ld.shared.f64 	%fd9, [%r5+2048];
	ld.shared.f64 	%fd10, [%r5];
	add.f64 	%fd11, %fd9, %fd10;
	st.shared.f64 	[%r5], %fd11;
$L__BB0_8:
	bar.sync 	0;
	setp.gt.u32 	%p5, %r3, 127;
	@%p5 bra 	$L__BB0_10;
	ld.shared.f64 	%fd12, [%r5+1024];
	ld.shared.f64 	%fd13, [%r5];
	add.f64 	%fd14, %fd12, %fd13;
	st.shared.f64 	[%r5], %fd14;
$L__BB0_10:
	bar.sync 	0;
	setp.gt.u32 	%p6, %r3, 63;
	@%p6 bra 	$L__BB0_12;
	ld.shared.f64 	%fd15, [%r5+512];
	ld.shared.f64 	%fd16, [%r5];
	add.f64 	%fd17, %fd15, %fd16;
	st.shared.f64 	[%r5], %fd17;
$L__BB0_12:
	bar.sync 	0;
	setp.gt.u32 	%p7, %r3, 31;
	@%p7 bra 	$L__BB0_14;
	ld.shared.f64 	%fd18, [%r5+256];
	ld.shared.f64 	%fd19, [%r5];
	add.f64 	%fd20, %fd18, %fd19;
	st.shared.f64 	[%r5], %fd20;
$L__BB0_14:
	bar.sync 	0;
	setp.gt.u32 	%p8, %r3, 15;
	@%p8 bra 	$L__BB0_16;
	ld.shared.f64 	%fd21, [%r5+128];
	ld.shared.f64 	%fd22, [%r5];
	add.f64 	%fd23, %fd21, %fd22;
	st.shared.f64 	[%r5], %fd23;
$L__BB0_16:
	bar.sync 	0;
	setp.gt.u32 	%p9, %r3, 7;
	@%p9 bra 	$L__BB0_18;
	ld.shared.f64 	%fd24, [%r5+64];
	ld.shared.f64 	%fd25, [%r5];
	add.f64 	%fd26, %fd24, %fd25;
	st.shared.f64 	[%r5], %fd26;
$L__BB0_18:
	bar.sync 	0;
	setp.gt.u32 	%p10, %r3, 3;
	@%p10 bra 	$L__BB0_20;
	ld.shared.f64 	%fd27, [%r5+32];
	ld.shared.f64 	%fd28, [%r5];
	add.f64 	%fd29, %fd27, %fd28;
	st.shared.f64 	[%r5], %fd29;
$L__BB0_20:
	bar.sync 	0;
	setp.gt.u32 	%p11, %r3, 1;
	@%p11 bra 	$L__BB0_22;
	ld.shared.f64 	%fd30, [%r5+16];
	ld.shared.f64 	%fd31, [%r5];
	add.f64 	%fd32, %fd30, %fd31;
	st.shared.f64 	[%r5], %fd32;
$L__BB0_22:
	bar.sync 	0;
	setp.ne.s32 	%p12, %r3, 0;
	@%p12 bra 	$L__BB0_24;
	ld.shared.f64 	%fd33, [_ZZ11partial_dotPKdS0_PdiE5cache+8];
	ld.shared.f64 	%fd34, [%r5];
	add.f64 	%fd35, %fd33, %fd34;
	st.shared.f64 	[%r5], %fd35;
$L__BB0_24:
	setp.ne.s32 	%p13, %r3, 0;
	bar.sync 	0;
	@%p13 bra 	$L__BB0_26;
	ld.shared.f64 	%fd36, [_ZZ11partial_dotPKdS0_PdiE5cache];
	cvta.to.global.u64 	%rd10, %rd5;
	mul.wide.u32 	%rd11, %r1, 8;
	add.s64 	%rd12, %rd10, %rd11;
	st.global.f64 	[%rd12], %fd36;
$L__BB0_26:
	ret;

}
	// .globl	_Z11init_vectorPdi
.visible .entry _Z11init_vectorPdi(
	.param .u64 .ptr .align 1 _Z11init_vectorPdi_param_0,
	.param .u32 _Z11init_vectorPdi_param_1
)
{
	.reg .pred 	%p<3>;
	.reg .b32 	%r<11>;
	.reg .b64 	%rd<6>;

	ld.param.u64 	%rd2, [_Z11init_vectorPdi_param_0];
	ld.param.u32 	%r6, [_Z11init_vectorPdi_param_1];
	mov.u32 	%r7, %ctaid.x;
	mov.u32 	%r1, %ntid.x;
	mov.u32 	%r8, %tid.x;
	mad.lo.s32 	%r10, %r7, %r1, %r8;
	setp.ge.s32 	%p1, %r10, %r6;
	@%p1 bra 	$L__BB1_3;
	mov.u32 	%r9, %nctaid.x;
	mul.lo.s32 	%r3, %r9, %r1;
	cvta.to.global.u64 	%rd1, %rd2;
$L__BB1_2:
	mul.wide.s32 	%rd3, %r10, 8;
	add.s64 	%rd4, %rd1, %rd3;
	mov.b64 	%rd5, 4607182418800017408;
	st.global.u64 	[%rd4], %rd5;
	add.s32 	%r10, %r10, %r3;
	setp.lt.s32 	%p2, %r10, %r6;
	@%p2 bra 	$L__BB1_2;
$L__BB1_3:
	ret;

}


// ===== COMPILED SASS (sm_100) =====

	.target	sm_100

	.elftype	@"ET_EXEC"


//--------------------- .note.nv.tkinfo           --------------------------
	.section	.note.nv.tkinfo,"",@"SHT_NOTE"
	.sectionflags	@"SHF_NOTE_NV_TKINFO"
	.tkinfo
        /*0018*/ 	.word	0x00000002
        /*0030*/ 	.string	""
        /*0030*/ 	.string	"ptxas"
        /*0030*/ 	.string	"Cuda compilation tools, release 13.0, V13.0.88"
        /*0030*/ 	.string	"Build cuda_13.0.r13.0/compiler.36424714_0"
        /*0030*/ 	.string	"-arch sm_100 -m 64 "



//--------------------- .note.nv.cuinfo           --------------------------
	.section	.note.nv.cuinfo,"",@"SHT_NOTE"
	.sectionflags	@"SHF_NOTE_NV_CUINFO"
        /*0018*/ 	.short	0x0002
        /*001a*/ 	.short	0x0064
        /*001c*/ 	.short	0x0082
	.zero		2


//--------------------- .nv.info                  --------------------------
	.section	.nv.info,"",@"SHT_CUDA_INFO"
	.align	4


	//----- nvinfo : EIATTR_REGCOUNT
	.align		4
        /*0000*/ 	.byte	0x04, 0x2f
        /*0002*/ 	.short	(.L_1 - .L_0)
	.align		4
.L_0:
        /*0004*/ 	.word	index@(_Z11partial_dotPKdS0_Pdi)
        /*0008*/ 	.word	0x00000012


	//----- nvinfo : EIATTR_FRAME_SIZE
	.align		4
.L_1:
        /*000c*/ 	.byte	0x04, 0x11
        /*000e*/ 	.short	(.L_3 - .L_2)
	.align		4
.L_2:
        /*0010*/ 	.word	index@(_Z11partial_dotPKdS0_Pdi)
        /*0014*/ 	.word	0x00000000


	//----- nvinfo : EIATTR_REGCOUNT
	.align		4
.L_3:
        /*0018*/ 	.byte	0x04, 0x2f
        /*001a*/ 	.short	(.L_5 - .L_4)
	.align		4
.L_4:
        /*001c*/ 	.word	index@(_Z11init_vectorPdi)
        /*0020*/ 	.word	0x0000000c


	//----- nvinfo : EIATTR_FRAME_SIZE
	.align		4
.L_5:
        /*0024*/ 	.byte	0x04, 0x11
        /*0026*/ 	.short	(.L_7 - .L_6)
	.align		4
.L_6:
        /*0028*/ 	.word	index@(_Z11init_vectorPdi)
        /*002c*/ 	.word	0x00000000


	//----- nvinfo : EIATTR_MIN_STACK_SIZE
	.align		4
.L_7:
        /*0030*/ 	.byte	0x04, 0x12
        /*0032*/ 	.short	(.L_9 - .L_8)
	.align		4
.L_8:
        /*0034*/ 	.word	index@(_Z11init_vectorPdi)
        /*0038*/ 	.word	0x00000000


	//----- nvinfo : EIATTR_MIN_STACK_SIZE
	.align		4
.L_9:
        /*003c*/ 	.byte	0x04, 0x12
        /*003e*/ 	.short	(.L_11 - .L_10)
	.align		4
.L_10:
        /*0040*/ 	.word	index@(_Z11partial_dotPKdS0_Pdi)
        /*0044*/ 	.word	0x00000000
.L_11:


//--------------------- .nv.compat                --------------------------
	.section	.nv.compat,"",@"SHT_CUDA_COMPAT_INFO"
	.align	4
        /*0000*/ 	.byte	0x02, 0x09, 0x00, 0x00, 0x02, 0x02, 0x01, 0x00, 0x02, 0x05, 0x05, 0x00, 0x03, 0x07, 0x01, 0x01
        /*0010*/ 	.byte	0x02, 0x03, 0x00, 0x00, 0x02, 0x06, 0x01, 0x00, 0x04, 0x0b, 0x08, 0x00, 0x01, 0x00, 0x00, 0x00
        /*0020*/ 	.byte	0x00, 0x00, 0x00, 0x00


//--------------------- .nv.info._Z11init_vectorPdi --------------------------
	.section	.nv.info._Z11init_vectorPdi,"",@"SHT_CUDA_INFO"
	.sectionflags	@""
	.align	4


	//----- nvinfo : EIATTR_CUDA_API_VERSION
	.align		4
        /*0000*/ 	.byte	0x04, 0x37
        /*0002*/ 	.short	(.L_13 - .L_12)
.L_12:
        /*0004*/ 	.word	0x00000082


	//----- nvinfo : EIATTR_KPARAM_INFO
	.align		4
.L_13:
        /*0008*/ 	.byte	0x04, 0x17
        /*000a*/ 	.short	(.L_15 - .L_14)
.L_14:
        /*000c*/ 	.word	0x00000000
        /*0010*/ 	.short	0x0001
        /*0012*/ 	.short	0x0008
        /*0014*/ 	.byte	0x00, 0xf0, 0x11, 0x00


	//----- nvinfo : EIATTR_KPARAM_INFO
	.align		4
.L_15:
        /*0018*/ 	.byte	0x04, 0x17
        /*001a*/ 	.short	(.L_17 - .L_16)
.L_16:
        /*001c*/ 	.word	0x00000000
        /*0020*/ 	.short	0x0000
        /*0022*/ 	.short	0x0000
        /*0024*/ 	.byte	0x00, 0xf5, 0x21, 0x00


	//----- nvinfo : EIATTR_SPARSE_MMA_MASK
	.align		4
.L_17:
        /*0028*/ 	.byte	0x03, 0x50
        /*002a*/ 	.short	0x0000


	//----- nvinfo : EIATTR_MAXREG_COUNT
	.align		4
        /*002c*/ 	.byte	0x03, 0x1b
        /*002e*/ 	.short	0x00ff


	//----- nvinfo : EIATTR_MERCURY_ISA_VERSION
	.align		4
        /*0030*/ 	.byte	0x03, 0x5f
        /*0032*/ 	.short	0x0101


	//----- nvinfo : EIATTR_VRC_CTA_INIT_COUNT
	.align		4
        /*0034*/ 	.byte	0x02, 0x4a
	.zero		1
	.zero		1


	//----- nvinfo : EIATTR_EXIT_INSTR_OFFSETS
	.align		4
        /*0038*/ 	.byte	0x04, 0x1c
        /*003a*/ 	.short	(.L_19 - .L_18)


	//   ....[0]....
.L_18:
        /*003c*/ 	.word	0x00000070


	//   ....[1]....
        /*0040*/ 	.word	0x00000130


	//----- nvinfo : EIATTR_CRS_STACK_SIZE
	.align		4
.L_19:
        /*0044*/ 	.byte	0x04, 0x1e
        /*0046*/ 	.short	(.L_21 - .L_20)
.L_20:
        /*0048*/ 	.word	0x00000000


	//----- nvinfo : EIATTR_CBANK_PARAM_SIZE
	.align		4
.L_21:
        /*004c*/ 	.byte	0x03, 0x19
        /*004e*/ 	.short	0x000c


	//----- nvinfo : EIATTR_PARAM_CBANK
	.align		4
        /*0050*/ 	.byte	0x04, 0x0a
        /*0052*/ 	.short	(.L_23 - .L_22)
	.align		4
.L_22:
        /*0054*/ 	.word	index@(.nv.constant0._Z11init_vectorPdi)
        /*0058*/ 	.short	0x0380
        /*005a*/ 	.short	0x000c


	//----- nvinfo : EIATTR_SW_WAR
	.align		4
.L_23:
        /*005c*/ 	.byte	0x04, 0x36
        /*005e*/ 	.short	(.L_25 - .L_24)
.L_24:
        /*0060*/ 	.word	0x00000008
.L_25:


//--------------------- .nv.info._Z11partial_dotPKdS0_Pdi --------------------------
	.section	.nv.info._Z11partial_dotPKdS0_Pdi,"",@"SHT_CUDA_INFO"
	.sectionflags	@""
	.align	4


	//----- nvinfo : EIATTR_CUDA_API_VERSION
	.align		4
        /*0000*/ 	.byte	0x04, 0x37
        /*0002*/ 	.short	(.L_27 - .L_26)
.L_26:
        /*0004*/ 	.word	0x00000082


	//----- nvinfo : EIATTR_KPARAM_INFO
	.align		4
.L_27:
        /*0008*/ 	.byte	0x04, 0x17
        /*000a*/ 	.short	(.L_29 - .L_28)
.L_28:
        /*000c*/ 	.word	0x00000000
        /*0010*/ 	.short	0x0003
        /*0012*/ 	.short	0x0018
        /*0014*/ 	.byte	0x00, 0xf0, 0x11, 0x00


	//----- nvinfo : EIATTR_KPARAM_INFO
	.align		4
.L_29:
        /*0018*/ 	.byte	0x04, 0x17
        /*001a*/ 	.short	(.L_31 - .L_30)
.L_30:
        /*001c*/ 	.word	0x00000000
        /*0020*/ 	.short	0x0002
        /*0022*/ 	.short	0x0010
        /*0024*/ 	.byte	0x00, 0xf5, 0x21, 0x00


	//----- nvinfo : EIATTR_KPARAM_INFO
	.align		4
.L_31:
        /*0028*/ 	.byte	0x04, 0x17
        /*002a*/ 	.short	(.L_33 - .L_32)
.L_32:
        /*002c*/ 	.word	0x00000000
        /*0030*/ 	.short	0x0001
        /*0032*/ 	.short	0x0008
        /*0034*/ 	.byte	0x00, 0xf5, 0x21, 0x00


	//----- nvinfo : EIATTR_KPARAM_INFO
	.align		4
.L_33:
        /*0038*/ 	.byte	0x04, 0x17
        /*003a*/ 	.short	(.L_35 - .L_34)
.L_34:
        /*003c*/ 	.word	0x00000000
        /*0040*/ 	.short	0x0000
        /*0042*/ 	.short	0x0000
        /*0044*/ 	.byte	0x00, 0xf5, 0x21, 0x00


	//----- nvinfo : EIATTR_SPARSE_MMA_MASK
	.align		4
.L_35:
        /*0048*/ 	.byte	0x03, 0x50
        /*004a*/ 	.short	0x0000


	//----- nvinfo : EIATTR_MAXREG_COUNT
	.align		4
        /*004c*/ 	.byte	0x03, 0x1b
        /*004e*/ 	.short	0x00ff


	//----- nvinfo : EIATTR_NUM_BARRIERS
	.align		4
        /*0050*/ 	.byte	0x02, 0x4c
        /*0052*/ 	.byte	0x01
	.zero		1


	//----- nvinfo : EIATTR_MERCURY_ISA_VERSION
	.align		4
        /*0054*/ 	.byte	0x03, 0x5f
        /*0056*/ 	.short	0x0101


	//----- nvinfo : EIATTR_VRC_CTA_INIT_COUNT
	.align		4
        /*0058*/ 	.byte	0x02, 0x4a
	.zero		1
	.zero		1


	//----- nvinfo : EIATTR_EXIT_INSTR_OFFSETS
	.align		4
        /*005c*/ 	.byte	0x04, 0x1c
        /*005e*/ 	.short	(.L_37 - .L_36)


	//   ....[0]....
.L_36:
        /*0060*/ 	.word	0x000005e0


	//   ....[1]....
        /*0064*/ 	.word	0x00000630


	//----- nvinfo : EIATTR_CRS_STACK_SIZE
	.align		4
.L_37:
        /*0068*/ 	.byte	0x04, 0x1e
        /*006a*/ 	.short	(.L_39 - .L_38)
.L_38:
        /*006c*/ 	.word	0x00000000


	//----- nvinfo : EIATTR_CBANK_PARAM_SIZE
	.align		4
.L_39:
        /*0070*/ 	.byte	0x03, 0x19
        /*0072*/ 	.short	0x001c


	//----- nvinfo : EIATTR_PARAM_CBANK
	.align		4
        /*0074*/ 	.byte	0x04, 0x0a
        /*0076*/ 	.short	(.L_41 - .L_40)
	.align		4
.L_40:
        /*0078*/ 	.word	index@(.nv.constant0._Z11partial_dotPKdS0_Pdi)
        /*007c*/ 	.short	0x0380
        /*007e*/ 	.short	0x001c


	//----- nvinfo : EIATTR_SW_WAR
	.align		4
.L_41:
        /*0080*/ 	.byte	0x04, 0x36
        /*0082*/ 	.short	(.L_43 - .L_42)
.L_42:
        /*0084*/ 	.word	0x00000008
.L_43:


//--------------------- .nv.callgraph             --------------------------
	.section	.nv.callgraph,"",@"SHT_CUDA_CALLGRAPH"
	.align	4
	.sectionentsize	8
	.align		4
        /*0000*/ 	.word	0x00000000
	.align		4
        /*0004*/ 	.word	0xffffffff
	.align		4
        /*0008*/ 	.word	0x00000000
	.align		4
        /*000c*/ 	.word	0xfffffffe
	.align		4
        /*0010*/ 	.word	0x00000000
	.align		4
        /*0014*/ 	.word	0xfffffffd
	.align		4
        /*0018*/ 	.word	0x00000000
	.align		4
        /*001c*/ 	.word	0xfffffffc


//--------------------- .text._Z11init_vectorPdi  --------------------------
	.section	.text._Z11init_vectorPdi,"ax",@progbits
	.align	128
        .global         _Z11init_vectorPdi
        .type           _Z11init_vectorPdi,@function
        .size           _Z11init_vectorPdi,(.L_x_7 - _Z11init_vectorPdi)
        .other          _Z11init_vectorPdi,@"STO_CUDA_ENTRY STV_DEFAULT"
_Z11init_vectorPdi:
.text._Z11init_vectorPdi:
[----:B------:R-:W-:Y:S01]  /*0000*/  LDC R1, c[0x0][0x37c] ;  /* 0x0000df00ff017b82 */ /* 0x000fe20000000800 */
[----:B------:R-:W0:Y:S07]  /*0010*/  S2R R0, SR_TID.X ;  /* 0x0000000000007919 */ /* 0x000e2e0000002100 */
[----:B------:R-:W0:Y:S01]  /*0020*/  S2UR UR4, SR_CTAID.X ;  /* 0x00000000000479c3 */ /* 0x000e220000002500 */
[----:B------:R-:W1:Y:S07]  /*0030*/  LDCU UR5, c[0x0][0x388] ;  /* 0x00007100ff0577ac */ /* 0x000e6e0008000800 */
[----:B------:R-:W0:Y:S02]  /*0040*/  LDC R9, c[0x0][0x360] ;  /* 0x0000d800ff097b82 */ /* 0x000e240000000800 */
[----:B0-----:R-:W-:-:S05]  /*0050*/  IMAD R0, R9, UR4, R0 ;  /* 0x0000000409007c24 */ /* 0x001fca000f8e0200 */
[----:B-1----:R-:W-:-:S13]  /*0060*/  ISETP.GE.AND P0, PT, R0, UR5, PT ;  /* 0x0000000500007c0c */ /* 0x002fda000bf06270 */
[----:B------:R-:W-:Y:S05]  /*0070*/  @P0 EXIT ;  /* 0x000000000000094d */ /* 0x000fea0003800000 */
[----:B------:R-:W0:Y:S01]  /*0080*/  LDC.64 R4, c[0x0][0x380] ;  /* 0x0000e000ff047b82 */ /* 0x000e220000000a00 */
[----:B------:R-:W1:Y:S01]  /*0090*/  LDCU UR4, c[0x0][0x370] ;  /* 0x00006e00ff0477ac */ /* 0x000e620008000800 */
[----:B------:R-:W-:Y:S01]  /*00a0*/  HFMA2 R6, -RZ, RZ, 0, 0 ;  /* 0x00000000ff067431 */ /* 0x000fe200000001ff */
[----:B------:R-:W-:Y:S01]  /*00b0*/  MOV R7, 0x3ff00000 ;  /* 0x3ff0000000077802 */ /* 0x000fe20000000f00 */
[----:B------:R-:W2:Y:S01]  /*00c0*/  LDCU.64 UR6, c[0x0][0x358] ;  /* 0x00006b00ff0677ac */ /* 0x000ea20008000a00 */
[----:B-1----:R-:W-:-:S07]  /*00d0*/  IMAD R9, R9, UR4, RZ ;  /* 0x0000000409097c24 */ /* 0x002fce000f8e02ff */
.L_x_0:
[----:B0-----:R-:W-:Y:S01]  /*00e0*/  IMAD.WIDE R2, R0, 0x8, R4 ;  /* 0x0000000800027825 */ /* 0x001fe200078e0204 */
[----:B------:R-:W-:-:S04]  /*00f0*/  IADD3 R0, PT, PT, R9, R0, RZ ;  /* 0x0000000009007210 */ /* 0x000fc80007ffe0ff */
[----:B--2---:R1:W-:Y:S01]  /*0100*/  STG.E.64 desc[UR6][R2.64], R6 ;  /* 0x0000000602007986 */ /* 0x0043e2000c101b06 */
[----:B------:R-:W-:-:S13]  /*0110*/  ISETP.GE.AND P0, PT, R0, UR5, PT ;  /* 0x0000000500007c0c */ /* 0x000fda000bf06270 */
[----:B-1----:R-:W-:Y:S05]  /*0120*/  @!P0 BRA `(.L_x_0) ;  /* 0xfffffffc00ec8947 */ /* 0x002fea000383ffff */
[----:B------:R-:W-:Y:S05]  /*0130*/  EXIT ;  /* 0x000000000000794d */ /* 0x000fea0003800000 */
.L_x_1:
[----:B------:R-:W-:-:S00]  /*0140*/  BRA `(.L_x_1) ;  /* 0xfffffffc00fc7947 */ /* 0x000fc0000383ffff */
[----:B------:R-:W-:-:S00]  /*0150*/  NOP ;  /* 0x0000000000007918 */ /* 0x000fc00000000000 */
        /* <DEDUP_REMOVED lines=10> */
.L_x_7:


//--------------------- .text._Z11partial_dotPKdS0_Pdi --------------------------
	.section	.text._Z11partial_dotPKdS0_Pdi,"ax",@progbits
	.align	128
        .global         _Z11partial_dotPKdS0_Pdi
        .type           _Z11partial_dotPKdS0_Pdi,@function
        .size           _Z11partial_dotPKdS0_Pdi,(.L_x_8 - _Z11partial_dotPKdS0_Pdi)
        .other          _Z11partial_dotPKdS0_Pdi,@"STO_CUDA_ENTRY STV_DEFAULT"
_Z11partial_dotPKdS0_Pdi:
.text._Z11partial_dotPKdS0_Pdi:
[----:B------:R-:W-:Y:S08]  /*0000*/  LDC R1, c[0x0][0x37c] ;  /* 0x0000df00ff017b82 */ /* 0x000ff00000000800 */
[----:B------:R-:W0:Y:S01]  /*0010*/  S2UR UR5, SR_CgaCtaId ;  /* 0x00000000000579c3 */ /* 0x000e220000008800 */
[----:B------:R-:W1:Y:S01]  /*0020*/  S2R R3, SR_TID.X ;  /* 0x0000000000037919 */ /* 0x000e620000002100 */
[----:B------:R-:W2:Y:S01]  /*0030*/  LDCU UR8, c[0x0][0x360] ;  /* 0x00006c00ff0877ac */ /* 0x000ea20008000800 */
[----:B------:R-:W-:Y:S01]  /*0040*/  BSSY.RECONVERGENT B0, `(.L_x_2) ;  /* 0x000001c000007945 */ /* 0x000fe20003800200 */
[----:B------:R-:W2:Y:S01]  /*0050*/  S2R R0, SR_CTAID.X ;  /* 0x0000000000007919 */ /* 0x000ea20000002500 */
[----:B------:R-:W-:Y:S01]  /*0060*/  UMOV UR4, 0x400 ;  /* 0x0000040000047882 */ /* 0x000fe20000000000 */
[----:B------:R-:W3:Y:S01]  /*0070*/  LDCU.64 UR6, c[0x0][0x358] ;  /* 0x00006b00ff0677ac */ /* 0x000ee20008000a00 */
[----:B0-----:R-:W-:Y:S01]  /*0080*/  ULEA UR4, UR5, UR4, 0x18 ;  /* 0x0000000405047291 */ /* 0x001fe2000f8ec0ff */
[----:B------:R-:W0:Y:S05]  /*0090*/  LDCU UR5, c[0x0][0x398] ;  /* 0x00007300ff0577ac */ /* 0x000e2a0008000800 */
[----:B-1----:R-:W-:Y:S01]  /*00a0*/  LEA R2, R3, UR4, 0x3 ;  /* 0x0000000403027c11 */ /* 0x002fe2000f8e18ff */
[----:B--2---:R-:W-:-:S04]  /*00b0*/  IMAD R4, R0, UR8, R3 ;  /* 0x0000000800047c24 */ /* 0x004fc8000f8e0203 */
[----:B------:R1:W-:Y:S01]  /*00c0*/  STS.64 [R2], RZ ;  /* 0x000000ff02007388 */ /* 0x0003e20000000a00 */
[----:B0-----:R-:W-:-:S13]  /*00d0*/  ISETP.GE.AND P0, PT, R4, UR5, PT ;  /* 0x0000000504007c0c */ /* 0x001fda000bf06270 */
[----:B-1-3--:R-:W-:Y:S05]  /*00e0*/  @P0 BRA `(.L_x_3) ;  /* 0x0000000000440947 */ /* 0x00afea0003800000 */
[----:B------:R-:W0:Y:S01]  /*00f0*/  LDC R14, c[0x0][0x370] ;  /* 0x0000dc00ff0e7b82 */ /* 0x000e220000000800 */
[----:B------:R-:W-:Y:S01]  /*0100*/  BSSY.RECONVERGENT B1, `(.L_x_4) ;  /* 0x000000e000017945 */ /* 0x000fe20003800200 */
[----:B------:R-:W-:Y:S01]  /*0110*/  IMAD.MOV.U32 R15, RZ, RZ, R4 ;  /* 0x000000ffff0f7224 */ /* 0x000fe200078e0004 */
[----:B------:R-:W-:-:S05]  /*0120*/  CS2R R4, SRZ ;  /* 0x0000000000047805 */ /* 0x000fca000001ff00 */
[----:B------:R-:W1:Y:S08]  /*0130*/  LDC.64 R10, c[0x0][0x380] ;  /* 0x0000e000ff0a7b82 */ /* 0x000e700000000a00 */
[----:B------:R-:W2:Y:S01]  /*0140*/  LDC.64 R12, c[0x0][0x388] ;  /* 0x0000e200ff0c7b82 */ /* 0x000ea20000000a00 */
[----:B0-----:R-:W-:-:S07]  /*0150*/  IMAD R14, R14, UR8, RZ ;  /* 0x000000080e0e7c24 */ /* 0x001fce000f8e02ff */
.L_x_5:
[----:B-1----:R-:W-:-:S04]  /*0160*/  IMAD.WIDE R6, R15, 0x8, R10 ;  /* 0x000000080f067825 */ /* 0x002fc800078e020a */
[----:B--2---:R-:W-:Y:S02]  /*0170*/  IMAD.WIDE R8, R15, 0x8, R12 ;  /* 0x000000080f087825 */ /* 0x004fe400078e020c */
[----:B------:R-:W2:Y:S04]  /*0180*/  LDG.E.64 R6, desc[UR6][R6.64] ;  /* 0x0000000606067981 */ /* 0x000ea8000c1e1b00 */
[----:B------:R-:W2:Y:S01]  /*0190*/  LDG.E.64 R8, desc[UR6][R8.64] ;  /* 0x0000000608087981 */ /* 0x000ea2000c1e1b00 */
[----:B------:R-:W-:-:S05]  /*01a0*/  IMAD.IADD R15, R14, 0x1, R15 ;  /* 0x000000010e0f7824 */ /* 0x000fca00078e020f */
[----:B------:R-:W-:Y:S01]  /*01b0*/  ISETP.GE.AND P0, PT, R15, UR5, PT ;  /* 0x000000050f007c0c */ /* 0x000fe2000bf06270 */
[----:B--2---:R-:W-:-:S12]  /*01c0*/  DFMA R4, R6, R8, R4 ;  /* 0x000000080604722b */ /* 0x004fd80000000004 */
[----:B------:R-:W-:Y:S05]  /*01d0*/  @!P0 BRA `(.L_x_5) ;  /* 0xfffffffc00e08947 */ /* 0x000fea000383ffff */
[----:B------:R-:W-:Y:S05]  /*01e0*/  BSYNC.RECONVERGENT B1 ;  /* 0x0000000000017941 */ /* 0x000fea0003800200 */
.L_x_4:
[----:B------:R0:W-:Y:S02]  /*01f0*/  STS.64 [R2], R4 ;  /* 0x0000000402007388 */ /* 0x0001e40000000a00 */
.L_x_3:
[----:B------:R-:W-:Y:S05]  /*0200*/  BSYNC.RECONVERGENT B0 ;  /* 0x0000000000007941 */ /* 0x000fea0003800200 */
.L_x_2:
[----:B------:R-:W-:Y:S01]  /*0210*/  BAR.SYNC.DEFER_BLOCKING 0x0 ;  /* 0x0000000000007b1d */ /* 0x000fe20000010000 */
[C---:B------:R-:W-:Y:S02]  /*0220*/  ISETP.GT.U32.AND P0, PT, R3.reuse, 0x1ff, PT ;  /* 0x000001ff0300780c */ /* 0x040fe40003f04070 */
[----:B------:R-:W-:-:S11]  /*0230*/  ISETP.GT.U32.AND P1, PT, R3, 0xff, PT ;  /* 0x000000ff0300780c */ /* 0x000fd60003f24070 */
[----:B0-----:R-:W-:Y:S04]  /*0240*/  @!P0 LDS.64 R4, [R2+0x1000] ;  /* 0x0010000002048984 */ /* 0x001fe80000000a00 */
[----:B------:R-:W0:Y:S02]  /*0250*/  @!P0 LDS.64 R6, [R2] ;  /* 0x0000000002068984 */ /* 0x000e240000000a00 */
[----:B0-----:R-:W-:-:S07]  /*0260*/  @!P0 DADD R4, R4, R6 ;  /* 0x0000000004048229 */ /* 0x001fce0000000006 */
[----:B------:R-:W-:Y:S01]  /*0270*/  @!P0 STS.64 [R2], R4 ;  /* 0x0000000402008388 */ /* 0x000fe20000000a00 */
[----:B------:R-:W-:Y:S01]  /*0280*/  BAR.SYNC.DEFER_BLOCKING 0x0 ;  /* 0x0000000000007b1d */ /* 0x000fe20000010000 */
[----:B------:R-:W-:-:S05]  /*0290*/  ISETP.GT.U32.AND P0, PT, R3, 0x7f, PT ;  /* 0x0000007f0300780c */ /* 0x000fca0003f04070 */
[----:B------:R-:W-:Y:S04]  /*02a0*/  @!P1 LDS.64 R6, [R2+0x800] ;  /* 0x0008000002069984 */ /* 0x000fe80000000a00 */
        /* <DEDUP_REMOVED lines=40> */
[----:B------:R-:W-:-:S05]  /*0530*/  ISETP.NE.AND P1, PT, R3, RZ, PT ;  /* 0x000000ff0300720c */ /* 0x000fca0003f25270 */
[----:B------:R-:W-:Y:S04]  /*0540*/  @!P0 LDS.64 R8, [R2+0x10] ;  /* 0x0000100002088984 */ /* 0x000fe80000000a00 */
[----:B------:R-:W0:Y:S02]  /*0550*/  @!P0 LDS.64 R10, [R2] ;  /* 0x00000000020a8984 */ /* 0x000e240000000a00 */
[----:B0-----:R-:W-:-:S07]  /*0560*/  @!P0 DADD R8, R8, R10 ;  /* 0x0000000008088229 */ /* 0x001fce000000000a */
[----:B------:R-:W-:Y:S01]  /*0570*/  @!P0 STS.64 [R2], R8 ;  /* 0x0000000802008388 */ /* 0x000fe20000000a00 */
[----:B------:R-:W-:Y:S06]  /*0580*/  BAR.SYNC.DEFER_BLOCKING 0x0 ;  /* 0x0000000000007b1d */ /* 0x000fec0000010000 */
[----:B------:R-:W-:Y:S04]  /*0590*/  @!P1 LDS.64 R4, [UR4+0x8] ;  /* 0x00000804ff049984 */ /* 0x000fe80008000a00 */
[----:B------:R-:W0:Y:S02]  /*05a0*/  @!P1 LDS.64 R10, [R2] ;  /* 0x00000000020a9984 */ /* 0x000e240000000a00 */
[----:B0-----:R-:W-:-:S07]  /*05b0*/  @!P1 DADD R4, R4, R10 ;  /* 0x0000000004049229 */ /* 0x001fce000000000a */
[----:B------:R0:W-:Y:S01]  /*05c0*/  @!P1 STS.64 [R2], R4 ;  /* 0x0000000402009388 */ /* 0x0001e20000000a00 */
[----:B------:R-:W-:Y:S06]  /*05d0*/  BAR.SYNC.DEFER_BLOCKING 0x0 ;  /* 0x0000000000007b1d */ /* 0x000fec0000010000 */
[----:B------:R-:W-:Y:S05]  /*05e0*/  @P1 EXIT ;  /* 0x000000000000194d */ /* 0x000fea0003800000 */
[----:B0-----:R-:W0:Y:S01]  /*05f0*/  LDS.64 R2, [UR4] ;  /* 0x00000004ff027984 */ /* 0x001e220008000a00 */
[----:B------:R-:W1:Y:S02]  /*0600*/  LDC.64 R4, c[0x0][0x390] ;  /* 0x0000e400ff047b82 */ /* 0x000e640000000a00 */
[----:B-1----:R-:W-:-:S05]  /*0610*/  IMAD.WIDE.U32 R4, R0, 0x8, R4 ;  /* 0x0000000800047825 */ /* 0x002fca00078e0004 */
[----:B0-----:R-:W-:Y:S01]  /*0620*/  STG.E.64 desc[UR6][R4.64], R2 ;  /* 0x0000000204007986 */ /* 0x001fe2000c101b06 */
[----:B------:R-:W-:Y:S05]  /*0630*/  EXIT ;  /* 0x000000000000794d */ /* 0x000fea0003800000 */
.L_x_6:
        /* <DEDUP_REMOVED lines=12> */
.L_x_8:


//--------------------- .nv.shared.reserved.0     --------------------------
	.section	.nv.shared.reserved.0,"aw",@nobits
	.weak		__nv_reservedSMEM_offset_0_alias
	.size		__nv_reservedSMEM_offset_0_alias, 0, 64
	.other		__nv_reservedSMEM_offset_0_alias,@"STO_CUDA_RESERVED_SHARED STV_DEFAULT"
__nv_reservedSMEM_offset_0_alias:
	.zero		0
	.zero		64


//--------------------- .nv.shared._Z11partial_dotPKdS0_Pdi --------------------------
	.section	.nv.shared._Z11partial_dotPKdS0_Pdi,"aw",@nobits
	.sectionflags	@""
	.align	8
.nv.shared._Z11partial_dotPKdS0_Pdi:
	.zero		9216


//--------------------- .nv.constant0._Z11init_vectorPdi --------------------------
	.section	.nv.constant0._Z11init_vectorPdi,"a",@progbits
	.sectionflags	@""
	.align	4
.nv.constant0._Z11init_vectorPdi:
	.zero		908


//--------------------- .nv.constant0._Z11partial_dotPKdS0_Pdi --------------------------
	.section	.nv.constant0._Z11partial_dotPKdS0_Pdi,"a",@progbits
	.sectionflags	@""
	.align	4
.nv.constant0._Z11partial_dotPKdS0_Pdi:
	.zero		924


//--------------------- SYMBOLS --------------------------

	.type		.nv.reservedSmem.offset0,@object
	.size		.nv.reservedSmem.offset0,0x4
	.type		.nv.reservedSmem.cap,@object
	.size		.nv.reservedSmem.cap,0x4
